//
// Generated by NVIDIA NVVM Compiler
//
// Compiler Build ID: CL-36424714
// Cuda compilation tools, release 13.0, V13.0.88
// Based on NVVM 20.0.0
//

.version 9.0
.target sm_100
.address_size 64

	// .globl	_Z4gemvPfS_S_

.visible .entry _Z4gemvPfS_S_(
	.param .u64 .ptr .align 1 _Z4gemvPfS_S__param_0,
	.param .u64 .ptr .align 1 _Z4gemvPfS_S__param_1,
	.param .u64 .ptr .align 1 _Z4gemvPfS_S__param_2
)
{
	.reg .pred 	%p<3>;
	.reg .b32 	%r<13>;
	.reg .b32 	%f<52>;
	.reg .b64 	%rd<16>;

	ld.param.u64 	%rd5, [_Z4gemvPfS_S__param_0];
	ld.param.u64 	%rd6, [_Z4gemvPfS_S__param_1];
	ld.param.u64 	%rd7, [_Z4gemvPfS_S__param_2];
	mov.u32 	%r7, %ctaid.x;
	mov.u32 	%r8, %ntid.x;
	mov.u32 	%r9, %tid.x;
	mad.lo.s32 	%r1, %r7, %r8, %r9;
	setp.gt.s32 	%p1, %r1, 31;
	@%p1 bra 	$L__BB0_4;
	shl.b32 	%r11, %r1, 9;
	cvta.to.global.u64 	%rd8, %rd5;
	add.s64 	%rd1, %rd8, 32;
	cvta.to.global.u64 	%rd9, %rd6;
	add.s64 	%rd15, %rd9, 32;
	mov.f32 	%f51, 0f00000000;
	mov.b32 	%r12, 0;
$L__BB0_2:
	mul.wide.s32 	%rd10, %r11, 4;
	add.s64 	%rd11, %rd1, %rd10;
	ld.global.f32 	%f4, [%rd11+-32];
	ld.global.f32 	%f5, [%rd15+-32];
	fma.rn.f32 	%f6, %f4, %f5, %f51;
	ld.global.f32 	%f7, [%rd11+-28];
	ld.global.f32 	%f8, [%rd15+-28];
	fma.rn.f32 	%f9, %f7, %f8, %f6;
	ld.global.f32 	%f10, [%rd11+-24];
	ld.global.f32 	%f11, [%rd15+-24];
	fma.rn.f32 	%f12, %f10, %f11, %f9;
	ld.global.f32 	%f13, [%rd11+-20];
	ld.global.f32 	%f14, [%rd15+-20];
	fma.rn.f32 	%f15, %f13, %f14, %f12;
	ld.global.f32 	%f16, [%rd11+-16];
	ld.global.f32 	%f17, [%rd15+-16];
	fma.rn.f32 	%f18, %f16, %f17, %f15;
	ld.global.f32 	%f19, [%rd11+-12];
	ld.global.f32 	%f20, [%rd15+-12];
	fma.rn.f32 	%f21, %f19, %f20, %f18;
	ld.global.f32 	%f22, [%rd11+-8];
	ld.global.f32 	%f23, [%rd15+-8];
	fma.rn.f32 	%f24, %f22, %f23, %f21;
	ld.global.f32 	%f25, [%rd11+-4];
	ld.global.f32 	%f26, [%rd15+-4];
	fma.rn.f32 	%f27, %f25, %f26, %f24;
	ld.global.f32 	%f28, [%rd11];
	ld.global.f32 	%f29, [%rd15];
	fma.rn.f32 	%f30, %f28, %f29, %f27;
	ld.global.f32 	%f31, [%rd11+4];
	ld.global.f32 	%f32, [%rd15+4];
	fma.rn.f32 	%f33, %f31, %f32, %f30;
	ld.global.f32 	%f34, [%rd11+8];
	ld.global.f32 	%f35, [%rd15+8];
	fma.rn.f32 	%f36, %f34, %f35, %f33;
	ld.global.f32 	%f37, [%rd11+12];
	ld.global.f32 	%f38, [%rd15+12];
	fma.rn.f32 	%f39, %f37, %f38, %f36;
	ld.global.f32 	%f40, [%rd11+16];
	ld.global.f32 	%f41, [%rd15+16];
	fma.rn.f32 	%f42, %f40, %f41, %f39;
	ld.global.f32 	%f43, [%rd11+20];
	ld.global.f32 	%f44, [%rd15+20];
	fma.rn.f32 	%f45, %f43, %f44, %f42;
	ld.global.f32 	%f46, [%rd11+24];
	ld.global.f32 	%f47, [%rd15+24];
	fma.rn.f32 	%f48, %f46, %f47, %f45;
	ld.global.f32 	%f49, [%rd11+28];
	ld.global.f32 	%f50, [%rd15+28];
	fma.rn.f32 	%f51, %f49, %f50, %f48;
	add.s32 	%r12, %r12, 16;
	add.s32 	%r11, %r11, 16;
	add.s64 	%rd15, %rd15, 64;
	setp.ne.s32 	%p2, %r12, 512;
	@%p2 bra 	$L__BB0_2;
	cvta.to.global.u64 	%rd12, %rd7;
	mul.wide.s32 	%rd13, %r1, 4;
	add.s64 	%rd14, %rd12, %rd13;
	st.global.f32 	[%rd14], %f51;
$L__BB0_4:
	ret;

}


// ===== COMPILED SASS (sm_100) =====

	.target	sm_100

	.elftype	@"ET_EXEC"


//--------------------- .note.nv.tkinfo           --------------------------
	.section	.note.nv.tkinfo,"",@"SHT_NOTE"
	.sectionflags	@"SHF_NOTE_NV_TKINFO"
	.tkinfo
        /*0018*/ 	.word	0x00000002
        /*0030*/ 	.string	""
        /*0030*/ 	.string	"ptxas"
        /*0030*/ 	.string	"Cuda compilation tools, release 13.0, V13.0.88"
        /*0030*/ 	.string	"Build cuda_13.0.r13.0/compiler.36424714_0"
        /*0030*/ 	.string	"-arch sm_100 -m 64 "



//--------------------- .note.nv.cuinfo           --------------------------
	.section	.note.nv.cuinfo,"",@"SHT_NOTE"
	.sectionflags	@"SHF_NOTE_NV_CUINFO"
        /*0018*/ 	.short	0x0002
        /*001a*/ 	.short	0x0064
        /*001c*/ 	.short	0x0082
	.zero		2


//--------------------- .nv.info                  --------------------------
	.section	.nv.info,"",@"SHT_CUDA_INFO"
	.align	4


	//----- nvinfo : EIATTR_REGCOUNT
	.align		4
        /*0000*/ 	.byte	0x04, 0x2f
        /*0002*/ 	.short	(.L_1 - .L_0)
	.align		4
.L_0:
        /*0004*/ 	.word	index@(_Z4gemvPfS_S_)
        /*0008*/ 	.word	0x0000001f


	//----- nvinfo : EIATTR_FRAME_SIZE
	.align		4
.L_1:
        /*000c*/ 	.byte	0x04, 0x11
        /*000e*/ 	.short	(.L_3 - .L_2)
	.align		4
.L_2:
        /*0010*/ 	.word	index@(_Z4gemvPfS_S_)
        /*0014*/ 	.word	0x00000000


	//----- nvinfo : EIATTR_MIN_STACK_SIZE
	.align		4
.L_3:
        /*0018*/ 	.byte	0x04, 0x12
        /*001a*/ 	.short	(.L_5 - .L_4)
	.align		4
.L_4:
        /*001c*/ 	.word	index@(_Z4gemvPfS_S_)
        /*0020*/ 	.word	0x00000000
.L_5:


//--------------------- .nv.compat                --------------------------
	.section	.nv.compat,"",@"SHT_CUDA_COMPAT_INFO"
	.align	4
        /*0000*/ 	.byte	0x02, 0x09, 0x00, 0x00, 0x02, 0x02, 0x01, 0x00, 0x02, 0x05, 0x05, 0x00, 0x03, 0x07, 0x01, 0x01
        /*0010*/ 	.byte	0x02, 0x03, 0x00, 0x00, 0x02, 0x06, 0x01, 0x00, 0x04, 0x0b, 0x08, 0x00, 0x09, 0x00, 0x00, 0x00
        /*0020*/ 	.byte	0x00, 0x00, 0x00, 0x00


//--------------------- .nv.info._Z4gemvPfS_S_    --------------------------
	.section	.nv.info._Z4gemvPfS_S_,"",@"SHT_CUDA_INFO"
	.sectionflags	@""
	.align	4


	//----- nvinfo : EIATTR_CUDA_API_VERSION
	.align		4
        /*0000*/ 	.byte	0x04, 0x37
        /*0002*/ 	.short	(.L_7 - .L_6)
.L_6:
        /*0004*/ 	.word	0x00000082


	//----- nvinfo : EIATTR_KPARAM_INFO
	.align		4
.L_7:
        /*0008*/ 	.byte	0x04, 0x17
        /*000a*/ 	.short	(.L_9 - .L_8)
.L_8:
        /*000c*/ 	.word	0x00000000
        /*0010*/ 	.short	0x0002
        /*0012*/ 	.short	0x0010
        /*0014*/ 	.byte	0x00, 0xf5, 0x21, 0x00


	//----- nvinfo : EIATTR_KPARAM_INFO
	.align		4
.L_9:
        /*0018*/ 	.byte	0x04, 0x17
        /*001a*/ 	.short	(.L_11 - .L_10)
.L_10:
        /*001c*/ 	.word	0x00000000
        /*0020*/ 	.short	0x0001
        /*0022*/ 	.short	0x0008
        /*0024*/ 	.byte	0x00, 0xf5, 0x21, 0x00


	//----- nvinfo : EIATTR_KPARAM_INFO
	.align		4
.L_11:
        /*0028*/ 	.byte	0x04, 0x17
        /*002a*/ 	.short	(.L_13 - .L_12)
.L_12:
        /*002c*/ 	.word	0x00000000
        /*0030*/ 	.short	0x0000
        /*0032*/ 	.short	0x0000
        /*0034*/ 	.byte	0x00, 0xf5, 0x21, 0x00


	//----- nvinfo : EIATTR_SPARSE_MMA_MASK
	.align		4
.L_13:
        /*0038*/ 	.byte	0x03, 0x50
        /*003a*/ 	.short	0x0000


	//----- nvinfo : EIATTR_MAXREG_COUNT
	.align		4
        /*003c*/ 	.byte	0x03, 0x1b
        /*003e*/ 	.short	0x00ff


	//----- nvinfo : EIATTR_MERCURY_ISA_VERSION
	.align		4
        /*0040*/ 	.byte	0x03, 0x5f
        /*0042*/ 	.short	0x0101


	//----- nvinfo : EIATTR_VRC_CTA_INIT_COUNT
	.align		4
        /*0044*/ 	.byte	0x02, 0x4a
	.zero		1
	.zero		1


	//----- nvinfo : EIATTR_EXIT_INSTR_OFFSETS
	.align		4
        /*0048*/ 	.byte	0x04, 0x1c
        /*004a*/ 	.short	(.L_15 - .L_14)


	//   ....[0]....
.L_14:
        /*004c*/ 	.word	0x00000060


	//   ....[1]....
        /*0050*/ 	.word	0x000004e0


	//----- nvinfo : EIATTR_CBANK_PARAM_SIZE
	.align		4
.L_15:
        /*0054*/ 	.byte	0x03, 0x19
        /*0056*/ 	.short	0x0018


	//----- nvinfo : EIATTR_PARAM_CBANK
	.align		4
        /*0058*/ 	.byte	0x04, 0x0a
        /*005a*/ 	.short	(.L_17 - .L_16)
	.align		4
.L_16:
        /*005c*/ 	.word	index@(.nv.constant0._Z4gemvPfS_S_)
        /*0060*/ 	.short	0x0380
        /*0062*/ 	.short	0x0018


	//----- nvinfo : EIATTR_SW_WAR
	.align		4
.L_17:
        /*0064*/ 	.byte	0x04, 0x36
        /*0066*/ 	.short	(.L_19 - .L_18)
.L_18:
        /*0068*/ 	.word	0x00000008
.L_19:


//--------------------- .nv.callgraph             --------------------------
	.section	.nv.callgraph,"",@"SHT_CUDA_CALLGRAPH"
	.align	4
	.sectionentsize	8
	.align		4
        /*0000*/ 	.word	0x00000000
	.align		4
        /*0004*/ 	.word	0xffffffff
	.align		4
        /*0008*/ 	.word	0x00000000
	.align		4
        /*000c*/ 	.word	0xfffffffe
	.align		4
        /*0010*/ 	.word	0x00000000
	.align		4
        /*0014*/ 	.word	0xfffffffd
	.align		4
        /*0018*/ 	.word	0x00000000
	.align		4
        /*001c*/ 	.word	0xfffffffc


//--------------------- .text._Z4gemvPfS_S_       --------------------------
	.section	.text._Z4gemvPfS_S_,"ax",@progbits
	.align	128
        .global         _Z4gemvPfS_S_
        .type           _Z4gemvPfS_S_,@function
        .size           _Z4gemvPfS_S_,(.L_x_2 - _Z4gemvPfS_S_)
        .other          _Z4gemvPfS_S_,@"STO_CUDA_ENTRY STV_DEFAULT"
_Z4gemvPfS_S_:
.text._Z4gemvPfS_S_:
[----:B------:R-:W-:Y:S01]  /*0000*/  LDC R1, c[0x0][0x37c] ;  /* 0x0000df00ff017b82 */ /* 0x000fe20000000800 */
[----:B------:R-:W0:Y:S07]  /*0010*/  S2R R3, SR_TID.X ;  /* 0x0000000000037919 */ /* 0x000e2e0000002100 */
[----:B------:R-:W0:Y:S08]  /*0020*/  S2UR UR4, SR_CTAID.X ;  /* 0x00000000000479c3 */ /* 0x000e300000002500 */
[----:B------:R-:W0:Y:S02]  /*0030*/  LDC R0, c[0x0][0x360] ;  /* 0x0000d800ff007b82 */ /* 0x000e240000000800 */
[----:B0-----:R-:W-:-:S05]  /*0040*/  IMAD R0, R0, UR4, R3 ;  /* 0x0000000400007c24 */ /* 0x001fca000f8e0203 */
[----:B------:R-:W-:-:S13]  /*0050*/  ISETP.GT.AND P0, PT, R0, 0x1f, PT ;  /* 0x0000001f0000780c */ /* 0x000fda0003f04270 */
[----:B------:R-:W-:Y:S05]  /*0060*/  @P0 EXIT ;  /* 0x000000000000094d */ /* 0x000fea0003800000 */
[----:B------:R-:W0:Y:S01]  /*0070*/  LDCU.128 UR8, c[0x0][0x380] ;  /* 0x00007000ff0877ac */ /* 0x000e220008000c00 */
[----:B------:R-:W-:Y:S01]  /*0080*/  HFMA2 R15, -RZ, RZ, 0, 0 ;  /* 0x00000000ff0f7431 */ /* 0x000fe200000001ff */
[----:B------:R-:W-:Y:S01]  /*0090*/  SHF.L.U32 R6, R0, 0x9, RZ ;  /* 0x0000000900067819 */ /* 0x000fe200000006ff */
[----:B------:R-:W1:Y:S01]  /*00a0*/  LDCU.64 UR12, c[0x0][0x358] ;  /* 0x00006b00ff0c77ac */ /* 0x000e620008000a00 */
[----:B0-----:R-:W-:Y:S02]  /*00b0*/  UIADD3 UR4, UP1, UPT, UR10, 0x20, URZ ;  /* 0x000000200a047890 */ /* 0x001fe4000ff3e0ff */
[----:B------:R-:W-:Y:S02]  /*00c0*/  UIADD3 UR6, UP0, UPT, UR8, 0x20, URZ ;  /* 0x0000002008067890 */ /* 0x000fe4000ff1e0ff */
[----:B------:R-:W-:Y:S02]  /*00d0*/  UIADD3.X UR5, UPT, UPT, URZ, UR11, URZ, UP1, !UPT ;  /* 0x0000000bff057290 */ /* 0x000fe40008ffe4ff */
[----:B------:R-:W-:Y:S01]  /*00e0*/  MOV R2, UR4 ;  /* 0x0000000400027c02 */ /* 0x000fe20008000f00 */
[----:B------:R-:W-:Y:S01]  /*00f0*/  UIADD3.X UR7, UPT, UPT, URZ, UR9, URZ, UP0, !UPT ;  /* 0x00000009ff077290 */ /* 0x000fe200087fe4ff */
[----:B------:R-:W-:-:S02]  /*0100*/  UMOV UR4, URZ ;  /* 0x000000ff00047c82 */ /* 0x000fc40008000000 */
[----:B-1----:R-:W-:-:S09]  /*0110*/  MOV R3, UR5 ;  /* 0x0000000500037c02 */ /* 0x002fd20008000f00 */
.L_x_0:
[----:B------:R-:W-:Y:S01]  /*0120*/  MOV R4, UR6 ;  /* 0x0000000600047c02 */ /* 0x000fe20008000f00 */
[----:B------:R-:W2:Y:S01]  /*0130*/  LDG.E R17, desc[UR12][R2.64+-0x20] ;  /* 0xffffe00c02117981 */ /* 0x000ea2000c1e1900 */
[----:B------:R-:W-:-:S03]  /*0140*/  MOV R5, UR7 ;  /* 0x0000000700057c02 */ /* 0x000fc60008000f00 */
[----:B------:R-:W3:Y:S01]  /*0150*/  LDG.E R26, desc[UR12][R2.64+-0x1c] ;  /* 0xffffe40c021a7981 */ /* 0x000ee2000c1e1900 */
[----:B------:R-:W-:-:S03]  /*0160*/  IMAD.WIDE R4, R6, 0x4, R4 ;  /* 0x0000000406047825 */ /* 0x000fc600078e0204 */
[----:B------:R-:W4:Y:S04]  /*0170*/  LDG.E R19, desc[UR12][R2.64+-0x18] ;  /* 0xffffe80c02137981 */ /* 0x000f28000c1e1900 */
[----:B------:R-:W2:Y:S04]  /*0180*/  LDG.E R16, desc[UR12][R4.64+-0x20] ;  /* 0xffffe00c04107981 */ /* 0x000ea8000c1e1900 */
[----:B------:R-:W3:Y:S04]  /*0190*/  LDG.E R25, desc[UR12][R4.64+-0x1c] ;  /* 0xffffe40c04197981 */ /* 0x000ee8000c1e1900 */
[----:B------:R-:W4:Y:S04]  /*01a0*/  LDG.E R20, desc[UR12][R4.64+-0x18] ;  /* 0xffffe80c04147981 */ /* 0x000f28000c1e1900 */
[----:B------:R-:W5:Y:S04]  /*01b0*/  LDG.E R22, desc[UR12][R2.64+-0x14] ;  /* 0xffffec0c02167981 */ /* 0x000f68000c1e1900 */
        /* <DEDUP_REMOVED lines=11> */
[----:B------:R-:W5:Y:S01]  /*0270*/  LDG.E R18, desc[UR12][R2.64+0x4] ;  /* 0x0000040c02127981 */ /* 0x000f62000c1e1900 */
[----:B--2---:R-:W-:-:S03]  /*0280*/  FFMA R16, R16, R17, R15 ;  /* 0x0000001110107223 */ /* 0x004fc6000000000f */
[----:B------:R-:W2:Y:S01]  /*0290*/  LDG.E R17, desc[UR12][R4.64+0x4] ;  /* 0x0000040c04117981 */ /* 0x000ea2000c1e1900 */
[----:B---3--:R-:W-:-:S03]  /*02a0*/  FFMA R25, R25, R26, R16 ;  /* 0x0000001a19197223 */ /* 0x008fc60000000010 */
[----:B------:R-:W3:Y:S04]  /*02b0*/  LDG.E R16, desc[UR12][R2.64+0x8] ;  /* 0x0000080c02107981 */ /* 0x000ee8000c1e1900 */
[----:B------:R-:W3:Y:S01]  /*02c0*/  LDG.E R15, desc[UR12][R4.64+0x8] ;  /* 0x0000080c040f7981 */ /* 0x000ee2000c1e1900 */
[----:B----4-:R-:W-:-:S03]  /*02d0*/  FFMA R26, R20, R19, R25 ;  /* 0x00000013141a7223 */ /* 0x010fc60000000019 */
[----:B------:R-:W4:Y:S04]  /*02e0*/  LDG.E R20, desc[UR12][R2.64+0xc] ;  /* 0x00000c0c02147981 */ /* 0x000f28000c1e1900 */
[----:B------:R-:W4:Y:S01]  /*02f0*/  LDG.E R19, desc[UR12][R4.64+0xc] ;  /* 0x00000c0c04137981 */ /* 0x000f22000c1e1900 */
[----:B-----5:R-:W-:-:S03]  /*0300*/  FFMA R25, R21, R22, R26 ;  /* 0x0000001615197223 */ /* 0x020fc6000000001a */
[----:B------:R-:W5:Y:S04]  /*0310*/  LDG.E R22, desc[UR12][R2.64+0x10] ;  /* 0x0000100c02167981 */ /* 0x000f68000c1e1900 */
[----:B------:R-:W5:Y:S01]  /*0320*/  LDG.E R21, desc[UR12][R4.64+0x10] ;  /* 0x0000100c04157981 */ /* 0x000f62000c1e1900 */
[----:B------:R-:W-:-:S03]  /*0330*/  FFMA R26, R24, R23, R25 ;  /* 0x00000017181a7223 */ /* 0x000fc60000000019 */
[----:B------:R-:W5:Y:S04]  /*0340*/  LDG.E R24, desc[UR12][R2.64+0x14] ;  /* 0x0000140c02187981 */ /* 0x000f68000c1e1900 */
[----:B------:R-:W5:Y:S01]  /*0350*/  LDG.E R23, desc[UR12][R4.64+0x14] ;  /* 0x0000140c04177981 */ /* 0x000f62000c1e1900 */
[----:B------:R-:W-:-:S03]  /*0360*/  FFMA R28, R13, R14, R26 ;  /* 0x0000000e0d1c7223 */ /* 0x000fc6000000001a */
[----:B------:R-:W5:Y:S04]  /*0370*/  LDG.E R13, desc[UR12][R2.64+0x18] ;  /* 0x0000180c020d7981 */ /* 0x000f68000c1e1900 */
[----:B------:R-:W5:Y:S04]  /*0380*/  LDG.E R14, desc[UR12][R4.64+0x18] ;  /* 0x0000180c040e7981 */ /* 0x000f68000c1e1900 */
[----:B------:R-:W5:Y:S04]  /*0390*/  LDG.E R25, desc[UR12][R4.64+0x1c] ;  /* 0x00001c0c04197981 */ /* 0x000f68000c1e1900 */
[----:B------:R0:W5:Y:S01]  /*03a0*/  LDG.E R26, desc[UR12][R2.64+0x1c] ;  /* 0x00001c0c021a7981 */ /* 0x000162000c1e1900 */
[----:B------:R-:W-:-:S04]  /*03b0*/  FFMA R7, R7, R8, R28 ;  /* 0x0000000807077223 */ /* 0x000fc8000000001c */
[----:B------:R-:W-:-:S04]  /*03c0*/  FFMA R7, R12, R9, R7 ;  /* 0x000000090c077223 */ /* 0x000fc80000000007 */
[----:B------:R-:W-:Y:S01]  /*03d0*/  FFMA R10, R10, R11, R7 ;  /* 0x0000000b0a0a7223 */ /* 0x000fe20000000007 */
[----:B------:R-:W-:-:S04]  /*03e0*/  UIADD3 UR4, UPT, UPT, UR4, 0x10, URZ ;  /* 0x0000001004047890 */ /* 0x000fc8000fffe0ff */
[----:B------:R-:W-:Y:S01]  /*03f0*/  UISETP.NE.AND UP0, UPT, UR4, 0x200, UPT ;  /* 0x000002000400788c */ /* 0x000fe2000bf05270 */
[----:B0-----:R-:W-:Y:S02]  /*0400*/  IADD3 R2, P0, PT, R2, 0x40, RZ ;  /* 0x0000004002027810 */ /* 0x001fe40007f1e0ff */
[----:B------:R-:W-:Y:S02]  /*0410*/  IADD3 R6, PT, PT, R6, 0x10, RZ ;  /* 0x0000001006067810 */ /* 0x000fe40007ffe0ff */
[----:B------:R-:W-:Y:S01]  /*0420*/  IADD3.X R3, PT, PT, RZ, R3, RZ, P0, !PT ;  /* 0x00000003ff037210 */ /* 0x000fe200007fe4ff */
[----:B--2---:R-:W-:-:S04]  /*0430*/  FFMA R10, R17, R18, R10 ;  /* 0x00000012110a7223 */ /* 0x004fc8000000000a */
[----:B---3--:R-:W-:-:S04]  /*0440*/  FFMA R10, R15, R16, R10 ;  /* 0x000000100f0a7223 */ /* 0x008fc8000000000a */
[----:B----4-:R-:W-:-:S04]  /*0450*/  FFMA R10, R19, R20, R10 ;  /* 0x00000014130a7223 */ /* 0x010fc8000000000a */
[----:B-----5:R-:W-:-:S04]  /*0460*/  FFMA R10, R21, R22, R10 ;  /* 0x00000016150a7223 */ /* 0x020fc8000000000a */
[----:B------:R-:W-:-:S04]  /*0470*/  FFMA R23, R23, R24, R10 ;  /* 0x0000001817177223 */ /* 0x000fc8000000000a */
[----:B------:R-:W-:-:S04]  /*0480*/  FFMA R14, R14, R13, R23 ;  /* 0x0000000d0e0e7223 */ /* 0x000fc80000000017 */
[----:B------:R-:W-:Y:S01]  /*0490*/  FFMA R15, R25, R26, R14 ;  /* 0x0000001a190f7223 */ /* 0x000fe2000000000e */
[----:B------:R-:W-:Y:S06]  /*04a0*/  BRA.U UP0, `(.L_x_0) ;  /* 0xfffffffd001c7547 */ /* 0x000fec000b83ffff */
[----:B------:R-:W0:Y:S02]  /*04b0*/  LDC.64 R2, c[0x0][0x390] ;  /* 0x0000e400ff027b82 */ /* 0x000e240000000a00 */
[----:B0-----:R-:W-:-:S05]  /*04c0*/  IMAD.WIDE R2, R0, 0x4, R2 ;  /* 0x0000000400027825 */ /* 0x001fca00078e0202 */
[----:B------:R-:W-:Y:S01]  /*04d0*/  STG.E desc[UR12][R2.64], R15 ;  /* 0x0000000f02007986 */ /* 0x000fe2000c10190c */
[----:B------:R-:W-:Y:S05]  /*04e0*/  EXIT ;  /* 0x000000000000794d */ /* 0x000fea0003800000 */
.L_x_1:
[----:B------:R-:W-:-:S00]  /*04f0*/  BRA `(.L_x_1) ;  /* 0xfffffffc00fc7947 */ /* 0x000fc0000383ffff */
[----:B------:R-:W-:-:S00]  /*0500*/  NOP ;  /* 0x0000000000007918 */ /* 0x000fc00000000000 */
[----:B------:R-:W-:-:S00]  /*0510*/  NOP ;  /* 0x0000000000007918 */ /* 0x000fc00000000000 */
[----:B------:R-:W-:-:S00]  /*0520*/  NOP ;  /* 0x0000000000007918 */ /* 0x000fc00000000000 */
[----:B------:R-:W-:-:S00]  /*0530*/  NOP ;  /* 0x0000000000007918 */ /* 0x000fc00000000000 */
[----:B------:R-:W-:-:S00]  /*0540*/  NOP ;  /* 0x0000000000007918 */ /* 0x000fc00000000000 */
[----:B------:R-:W-:-:S00]  /*0550*/  NOP ;  /* 0x0000000000007918 */ /* 0x000fc00000000000 */
[----:B------:R-:W-:-:S00]  /*0560*/  NOP ;  /* 0x0000000000007918 */ /* 0x000fc00000000000 */
[----:B------:R-:W-:-:S00]  /*0570*/  NOP ;  /* 0x0000000000007918 */ /* 0x000fc00000000000 */
.L_x_2:


//--------------------- .nv.shared.reserved.0     --------------------------
	.section	.nv.shared.reserved.0,"aw",@nobits
	.weak		__nv_reservedSMEM_offset_0_alias
	.size		__nv_reservedSMEM_offset_0_alias, 0, 64
	.other		__nv_reservedSMEM_offset_0_alias,@"STO_CUDA_RESERVED_SHARED STV_DEFAULT"
__nv_reservedSMEM_offset_0_alias:
	.zero		0
	.zero		64


//--------------------- .nv.constant0._Z4gemvPfS_S_ --------------------------
	.section	.nv.constant0._Z4gemvPfS_S_,"a",@progbits
	.sectionflags	@""
	.align	4
.nv.constant0._Z4gemvPfS_S_:
	.zero		920


//--------------------- SYMBOLS --------------------------

	.type		.nv.reservedSmem.offset0,@object
	.size		.nv.reservedSmem.offset0,0x4
